// Written by Muhammad Awad
//


.version 7.2

//.relaxed loads require at least sm_70
.target sm_80, sm_86,
	sm_75, sm_72, sm_70

.address_size 64

.visible .entry bcht_insert(
	.param .u64 param_table,			//uint32_t* table
	.param .u64 param_keys,				//uint32_t* keys_in
	.param .u32 param_num_keys,			//uint32_t  num_keys
	.param .align 4 .b8 param_hf0[12],		// hash_function f0
	.param .align 4 .b8 param_hf1[12],		// hash_function f1
	.param .align 4 .b8 param_hf2[12],		// hash_function f2
	.param .u32 param_num_buckets			// num_buckets
)
{

	// register declaration
	.reg .b32 	%r<4>;  // 4 32-bit registers
	.reg .b64 	%rd<2>; // 2 64-bit registers
	.reg .pred	%p<3>; 	// 3 predicates registers

	.reg .b32	%thread_id;
	.reg .b32	%lane_id;
	.reg .b32	%lane_key;
	.reg .b32	%cuckoo_counter;
	.reg .b32	%rng;

	.reg .b32	%hfx<3>; // three hash functions
	.reg .b32	%hfy<3>;
	.reg .b32	%hf_prime;

	.reg .b64	%keys_in;
	.reg .b64	%results;
	.reg .b64	%table;

	.reg .b32 	%num_buckets;
	.reg .u32 	%num_keys;
	.reg .pred	%p_to_insert;

	// Prepare the above registers
	mov.u32 	%thread_id, %ctaid.x;
	mov.u32 	%r0, %ntid.x;
	mov.u32 	%r1, %tid.x;
	mad.lo.s32 	%thread_id, %thread_id, %r0, %r1;
	and.b32		%lane_id, %thread_id, 0x1f;
	mov.u32		%cuckoo_counter, 0;
	mov.u32		%rng, 2463534242;

	// input keys ptr
	ld.param.u64 		%keys_in, [param_keys];
	cvta.to.global.u64 	%keys_in, %keys_in;

	// table ptr
	ld.param.u64 		%table, [param_table];
	cvta.to.global.u64 	%table, %table;

	// Hash functions
	ld.param.u32 	%hfx0, [param_hf0];
	ld.param.u32 	%hfx1, [param_hf1];
	ld.param.u32 	%hfx2, [param_hf2];

	ld.param.u32 	%hfy0, [param_hf0+4];
	ld.param.u32 	%hfy1, [param_hf1+4];
	ld.param.u32 	%hfy2, [param_hf2+4];

	ld.param.u32 	%hf_prime, [param_hf0+8];

	ld.param.u32 	%num_buckets, [param_num_buckets];
	ld.param.u32 	%num_keys, [param_num_keys];

	setp.lt.u32 	%p_to_insert, %thread_id, %num_keys;

	// Loading the input
	mul.wide.s32	%rd0, %thread_id, 4;
	add.s64		%rd1, %keys_in, %rd0;
	mov.b32		%lane_key, -1;
	@%p_to_insert
	ld.global.u32	%lane_key, [%rd1];

	.reg .b32 %cur_bucket;
	.reg .b32 %cur_key;

	// loop over the keys in the warp
	Loop:
	vote.sync.ballot.b32	%r0, %p_to_insert, -1;
	setp.eq.u32		%p0, %r0, 0; //terminate if no items in the queue
	@%p0
	bra.uni			Exit_loop;

	bfind.u32		%r1, %r0;
	setp.eq.u32		%p0, %lane_id, %r1;
	@%p0
	mov.pred		%p_to_insert, 0;
	shfl.sync.idx.b32	%cur_key, %lane_key, %r1, 31, -1;

	// Hash function
	xor.b32			%cur_bucket, %cur_key, %hfx0;
	add.u32			%cur_bucket, %cur_bucket, %hfy0;
	rem.u32			%cur_bucket, %cur_bucket, %hf_prime;
	rem.u32			%cur_bucket, %cur_bucket, %num_buckets;
	Load_bucket:
	mul.wide.s32		%rd1, %lane_id, 4;
	mad.wide.s32		%rd0, %cur_bucket, 32*4, %rd1; //32 is bucket size
	add.s64			%rd1, %table, %rd0;
	Retry:
	ld.global.u32		%r0, [%rd1];
	setp.ne.u32		%p0, %r0, -1;
	vote.sync.ballot.b32	%r0, %p0, -1;
	popc.b32		%r0, %r0;	// bucket load
	setp.eq.u32		%p0, %r0, 32;
	@%p0
	bra.uni Cuckoo;
	
	Try_insert:
	setp.eq.u32				%p0, %r0, %lane_id;
	@%p0
	atom.relaxed.gpu.global.cas.b32		%r1, [%rd1], -1, %cur_key;
	shfl.sync.idx.b32			%r2, %r1, %r0, 31, -1;
	setp.eq.u32				%p0, %r2, -1;
	@%p0
	bra.uni					Loop;
	//it is probably better to increment
	//the CAS pointer position instead of re-loading
	//and computing the CAS location.
	//Somehow it didn't matter (very low contention?)
	bra.uni		Retry;
	Cuckoo:
	shl.b32		%r0, %rng, 13;
	xor.b32		%rng, %rng, %r0;
	shr.b32		%rng, %rng, 17;
	shl.b32		%r0, %rng, 5;
	xor.b32		%rng, %rng, %r0;
	rem.u32		%r0, %rng, 32;
	setp.eq.u32	%p0, %lane_id, %r0;
	
	@%p0
	atom.relaxed.gpu.global.exch.b32	%r1, [%rd1], %cur_key;
	shfl.sync.idx.b32			%cur_key, %r1, %r0, 31, -1;
	xor.b32					%r0, %cur_key, %hfx0;
	add.u32					%r0, %r0, %hfy0;
	rem.u32					%r0, %r0, %hf_prime;
	rem.u32					%r0, %r0, %num_buckets;
	xor.b32					%r1, %cur_key, %hfx1;
	add.u32					%r1, %r1, %hfy1;
	rem.u32					%r1, %r1, %hf_prime;
	rem.u32					%r1, %r1, %num_buckets;
	xor.b32					%r2, %cur_key, %hfx2;
	add.u32					%r2, %r2, %hfy2;
	rem.u32					%r2, %r2, %hf_prime;
	rem.u32					%r2, %r2, %num_buckets;

	mov.u32					%r3, %r0;
	setp.eq.u32				%p0, %cur_bucket, %r1;
	@%p0
	mov.u32					%r3, %r2;

	setp.eq.u32				%p0, %cur_bucket, %r0;
	@%p0
	mov.u32					%r3, %r1;
	mov.u32					%cur_bucket, %r3;
	bra.uni					Load_bucket;

	Exit_loop:
	ret;
}



// ===== COMPILED SASS (sm_100) =====

	.target	sm_100

	.elftype	@"ET_EXEC"


//--------------------- .note.nv.tkinfo           --------------------------
	.section	.note.nv.tkinfo,"",@"SHT_NOTE"
	.sectionflags	@"SHF_NOTE_NV_TKINFO"
	.tkinfo
        /*0018*/ 	.word	0x00000002
        /*0030*/ 	.string	""
        /*0030*/ 	.string	"ptxas"
        /*0030*/ 	.string	"Cuda compilation tools, release 13.0, V13.0.88"
        /*0030*/ 	.string	"Build cuda_13.0.r13.0/compiler.36424714_0"
        /*0030*/ 	.string	"-arch sm_100 "



//--------------------- .note.nv.cuinfo           --------------------------
	.section	.note.nv.cuinfo,"",@"SHT_NOTE"
	.sectionflags	@"SHF_NOTE_NV_CUINFO"
        /*0018*/ 	.short	0x0002
        /*001a*/ 	.short	0x0046
        /*001c*/ 	.short	0x0082
	.zero		2


//--------------------- .nv.info                  --------------------------
	.section	.nv.info,"",@"SHT_CUDA_INFO"
	.align	4


	//----- nvinfo : EIATTR_REGCOUNT
	.align		4
        /*0000*/ 	.byte	0x04, 0x2f
        /*0002*/ 	.short	(.L_1 - .L_0)
	.align		4
.L_0:
        /*0004*/ 	.word	index@(bcht_insert)
        /*0008*/ 	.word	0x00000010


	//----- nvinfo : EIATTR_FRAME_SIZE
	.align		4
.L_1:
        /*000c*/ 	.byte	0x04, 0x11
        /*000e*/ 	.short	(.L_3 - .L_2)
	.align		4
.L_2:
        /*0010*/ 	.word	index@(bcht_insert)
        /*0014*/ 	.word	0x00000000


	//----- nvinfo : EIATTR_MIN_STACK_SIZE
	.align		4
.L_3:
        /*0018*/ 	.byte	0x04, 0x12
        /*001a*/ 	.short	(.L_5 - .L_4)
	.align		4
.L_4:
        /*001c*/ 	.word	index@(bcht_insert)
        /*0020*/ 	.word	0x00000000
.L_5:


//--------------------- .nv.compat                --------------------------
	.section	.nv.compat,"",@"SHT_CUDA_COMPAT_INFO"
	.align	4
        /*0000*/ 	.byte	0x02, 0x09, 0x00, 0x00, 0x02, 0x02, 0x01, 0x00, 0x02, 0x05, 0x05, 0x00, 0x03, 0x07, 0x01, 0x01
        /*0010*/ 	.byte	0x02, 0x03, 0x00, 0x00, 0x02, 0x06, 0x01, 0x00, 0x04, 0x0b, 0x08, 0x00, 0x09, 0x00, 0x00, 0x00
        /*0020*/ 	.byte	0x00, 0x00, 0x00, 0x00


//--------------------- .nv.info.bcht_insert      --------------------------
	.section	.nv.info.bcht_insert,"",@"SHT_CUDA_INFO"
	.sectionflags	@""
	.align	4


	//----- nvinfo : EIATTR_CUDA_API_VERSION
	.align		4
        /*0000*/ 	.byte	0x04, 0x37
        /*0002*/ 	.short	(.L_7 - .L_6)
.L_6:
        /*0004*/ 	.word	0x00000082


	//----- nvinfo : EIATTR_KPARAM_INFO
	.align		4
.L_7:
        /*0008*/ 	.byte	0x04, 0x17
        /*000a*/ 	.short	(.L_9 - .L_8)
.L_8:
        /*000c*/ 	.word	0x00000000
        /*0010*/ 	.short	0x0006
        /*0012*/ 	.short	0x0038
        /*0014*/ 	.byte	0x00, 0xf0, 0x11, 0x00


	//----- nvinfo : EIATTR_KPARAM_INFO
	.align		4
.L_9:
        /*0018*/ 	.byte	0x04, 0x17
        /*001a*/ 	.short	(.L_11 - .L_10)
.L_10:
        /*001c*/ 	.word	0x00000000
        /*0020*/ 	.short	0x0005
        /*0022*/ 	.short	0x002c
        /*0024*/ 	.byte	0x00, 0xf0, 0x31, 0x00


	//----- nvinfo : EIATTR_KPARAM_INFO
	.align		4
.L_11:
        /*0028*/ 	.byte	0x04, 0x17
        /*002a*/ 	.short	(.L_13 - .L_12)
.L_12:
        /*002c*/ 	.word	0x00000000
        /*0030*/ 	.short	0x0004
        /*0032*/ 	.short	0x0020
        /*0034*/ 	.byte	0x00, 0xf0, 0x31, 0x00


	//----- nvinfo : EIATTR_KPARAM_INFO
	.align		4
.L_13:
        /*0038*/ 	.byte	0x04, 0x17
        /*003a*/ 	.short	(.L_15 - .L_14)
.L_14:
        /*003c*/ 	.word	0x00000000
        /*0040*/ 	.short	0x0003
        /*0042*/ 	.short	0x0014
        /*0044*/ 	.byte	0x00, 0xf0, 0x31, 0x00


	//----- nvinfo : EIATTR_KPARAM_INFO
	.align		4
.L_15:
        /*0048*/ 	.byte	0x04, 0x17
        /*004a*/ 	.short	(.L_17 - .L_16)
.L_16:
        /*004c*/ 	.word	0x00000000
        /*0050*/ 	.short	0x0002
        /*0052*/ 	.short	0x0010
        /*0054*/ 	.byte	0x00, 0xf0, 0x11, 0x00


	//----- nvinfo : EIATTR_KPARAM_INFO
	.align		4
.L_17:
        /*0058*/ 	.byte	0x04, 0x17
        /*005a*/ 	.short	(.L_19 - .L_18)
.L_18:
        /*005c*/ 	.word	0x00000000
        /*0060*/ 	.short	0x0001
        /*0062*/ 	.short	0x0008
        /*0064*/ 	.byte	0x00, 0xf0, 0x21, 0x00


	//----- nvinfo : EIATTR_KPARAM_INFO
	.align		4
.L_19:
        /*0068*/ 	.byte	0x04, 0x17
        /*006a*/ 	.short	(.L_21 - .L_20)
.L_20:
        /*006c*/ 	.word	0x00000000
        /*0070*/ 	.short	0x0000
        /*0072*/ 	.short	0x0000
        /*0074*/ 	.byte	0x00, 0xf0, 0x21, 0x00


	//----- nvinfo : EIATTR_SPARSE_MMA_MASK
	.align		4
.L_21:
        /*0078*/ 	.byte	0x03, 0x50
        /*007a*/ 	.short	0x0000


	//----- nvinfo : EIATTR_MAXREG_COUNT
	.align		4
        /*007c*/ 	.byte	0x03, 0x1b
        /*007e*/ 	.short	0x00ff


	//----- nvinfo : EIATTR_MERCURY_ISA_VERSION
	.align		4
        /*0080*/ 	.byte	0x03, 0x5f
        /*0082*/ 	.short	0x0101


	//----- nvinfo : EIATTR_COOP_GROUP_MASK_REGIDS
	.align		4
        /*0084*/ 	.byte	0x04, 0x29
        /*0086*/ 	.short	(.L_23 - .L_22)


	//   ....[0]....
.L_22:
        /*0088*/ 	.word	0xffffffff


	//   ....[1]....
        /*008c*/ 	.word	0xffffffff


	//   ....[2]....
        /*0090*/ 	.word	0xffffffff


	//   ....[3]....
        /*0094*/ 	.word	0xffffffff


	//   ....[4]....
        /*0098*/ 	.word	0xffffffff


	//   ....[5]....
        /*009c*/ 	.word	0xffffffff


	//   ....[6]....
        /*00a0*/ 	.word	0x05000009


	//   ....[7]....
        /*00a4*/ 	.word	0x05000009


	//   ....[8]....
        /*00a8*/ 	.word	0x05000009


	//   ....[9]....
        /*00ac*/ 	.word	0x05000009


	//   ....[10]....
        /*00b0*/ 	.word	0x05000009


	//----- nvinfo : EIATTR_COOP_GROUP_INSTR_OFFSETS
	.align		4
.L_23:
        /*00b4*/ 	.byte	0x04, 0x28
        /*00b6*/ 	.short	(.L_25 - .L_24)


	//   ....[0]....
.L_24:
        /*00b8*/ 	.word	0x000000d0


	//   ....[1]....
        /*00bc*/ 	.word	0x00000160


	//   ....[2]....
        /*00c0*/ 	.word	0x000004a0


	//   ....[3]....
        /*00c4*/ 	.word	0x00000680


	//   ....[4]....
        /*00c8*/ 	.word	0x00000c70


	//   ....[5]....
        /*00cc*/ 	.word	0x00000cd0


	//   ....[6]....
        /*00d0*/ 	.word	0x00000d70


	//   ....[7]....
        /*00d4*/ 	.word	0x00000df0


	//   ....[8]....
        /*00d8*/ 	.word	0x00000e90


	//   ....[9]....
        /*00dc*/ 	.word	0x00000f40


	//   ....[10]....
        /*00e0*/ 	.word	0x00000fc0


	//----- nvinfo : EIATTR_VRC_CTA_INIT_COUNT
	.align		4
.L_25:
        /*00e4*/ 	.byte	0x02, 0x4a
	.zero		1
	.zero		1


	//----- nvinfo : EIATTR_EXIT_INSTR_OFFSETS
	.align		4
        /*00e8*/ 	.byte	0x04, 0x1c
        /*00ea*/ 	.short	(.L_27 - .L_26)


	//   ....[0]....
.L_26:
        /*00ec*/ 	.word	0x000000f0


	//   ....[1]....
        /*00f0*/ 	.word	0x00000d00


	//----- nvinfo : EIATTR_CRS_STACK_SIZE
	.align		4
.L_27:
        /*00f4*/ 	.byte	0x04, 0x1e
        /*00f6*/ 	.short	(.L_29 - .L_28)
.L_28:
        /*00f8*/ 	.word	0x00000000


	//----- nvinfo : EIATTR_CBANK_PARAM_SIZE
	.align		4
.L_29:
        /*00fc*/ 	.byte	0x03, 0x19
        /*00fe*/ 	.short	0x003c


	//----- nvinfo : EIATTR_PARAM_CBANK
	.align		4
        /*0100*/ 	.byte	0x04, 0x0a
        /*0102*/ 	.short	(.L_31 - .L_30)
	.align		4
.L_30:
        /*0104*/ 	.word	index@(.nv.constant0.bcht_insert)
        /*0108*/ 	.short	0x0380
        /*010a*/ 	.short	0x003c


	//----- nvinfo : EIATTR_SW_WAR
	.align		4
.L_31:
        /*010c*/ 	.byte	0x04, 0x36
        /*010e*/ 	.short	(.L_33 - .L_32)
.L_32:
        /*0110*/ 	.word	0x00000008
.L_33:


//--------------------- .nv.callgraph             --------------------------
	.section	.nv.callgraph,"",@"SHT_CUDA_CALLGRAPH"
	.align	4
	.sectionentsize	8
	.align		4
        /*0000*/ 	.word	0x00000000
	.align		4
        /*0004*/ 	.word	0xffffffff
	.align		4
        /*0008*/ 	.word	0x00000000
	.align		4
        /*000c*/ 	.word	0xfffffffe
	.align		4
        /*0010*/ 	.word	0x00000000
	.align		4
        /*0014*/ 	.word	0xfffffffd
	.align		4
        /*0018*/ 	.word	0x00000000
	.align		4
        /*001c*/ 	.word	0xfffffffc


//--------------------- .text.bcht_insert         --------------------------
	.section	.text.bcht_insert,"ax",@progbits
	.align	128
        .global         bcht_insert
        .type           bcht_insert,@function
        .size           bcht_insert,(.L_x_30 - bcht_insert)
        .other          bcht_insert,@"STO_CUDA_ENTRY STV_DEFAULT"
bcht_insert:
.text.bcht_insert:
[----:B------:R-:W-:Y:S01]  /*0000*/  LDC R1, c[0x0][0x37c] ;  /* 0x0000df00ff017b82 */ /* 0x000fe20000000800 */
[----:B------:R-:W0:Y:S07]  /*0010*/  S2R R0, SR_TID.X ;  /* 0x0000000000007919 */ /* 0x000e2e0000002100 */
[----:B------:R-:W0:Y:S01]  /*0020*/  S2UR UR4, SR_CTAID.X ;  /* 0x00000000000479c3 */ /* 0x000e220000002500 */
[----:B------:R-:W1:Y:S07]  /*0030*/  LDCU UR6, c[0x0][0x390] ;  /* 0x00007200ff0677ac */ /* 0x000e6e0008000800 */
[----:B------:R-:W0:Y:S08]  /*0040*/  LDC R5, c[0x0][0x360] ;  /* 0x0000d800ff057b82 */ /* 0x000e300000000800 */
[----:B------:R-:W2:Y:S01]  /*0050*/  LDC.64 R2, c[0x0][0x388] ;  /* 0x0000e200ff027b82 */ /* 0x000ea20000000a00 */
[----:B0-----:R-:W-:Y:S01]  /*0060*/  IMAD R5, R5, UR4, R0 ;  /* 0x0000000405057c24 */ /* 0x001fe2000f8e0200 */
[----:B------:R-:W0:Y:S01]  /*0070*/  LDCU.64 UR4, c[0x0][0x358] ;  /* 0x00006b00ff0477ac */ /* 0x000e220008000a00 */
[----:B------:R-:W-:-:S03]  /*0080*/  IMAD.MOV.U32 R0, RZ, RZ, -0x1 ;  /* 0xffffffffff007424 */ /* 0x000fc600078e00ff */
[C---:B-1----:R-:W-:Y:S01]  /*0090*/  ISETP.GE.U32.AND P0, PT, R5.reuse, UR6, PT ;  /* 0x0000000605007c0c */ /* 0x042fe2000bf06070 */
[----:B--2---:R-:W-:-:S12]  /*00a0*/  IMAD.WIDE R2, R5, 0x4, R2 ;  /* 0x0000000405027825 */ /* 0x004fd800078e0202 */
[----:B0-----:R0:W5:Y:S01]  /*00b0*/  @!P0 LDG.E R0, desc[UR4][R2.64] ;  /* 0x0000000402008981 */ /* 0x001162000c1e1900 */
[----:B------:R-:W-:-:S13]  /*00c0*/  PLOP3.LUT P0, PT, P0, PT, PT, 0x8, 0x80 ;  /* 0x000000000080781c */ /* 0x000fda000070e170 */
[----:B------:R-:W-:-:S04]  /*00d0*/  VOTE.ANY R4, PT, P0 ;  /* 0x0000000000047806 */ /* 0x000fc800000e0100 */
[----:B------:R-:W-:-:S13]  /*00e0*/  ISETP.EQ.U32.AND P1, PT, R4, RZ, PT ;  /* 0x000000ff0400720c */ /* 0x000fda0003f22070 */
[----:B0-----:R-:W-:Y:S05]  /*00f0*/  @P1 EXIT ;  /* 0x000000000000194d */ /* 0x001fea0003800000 */
[----:B------:R-:W-:Y:S01]  /*0100*/  LOP3.LUT R2, R5, 0x1f, RZ, 0xc0, !PT ;  /* 0x0000001f05027812 */ /* 0x000fe200078ec0ff */
[----:B------:R-:W-:-:S07]  /*0110*/  IMAD.MOV.U32 R3, RZ, RZ, -0x6d29735e ;  /* 0x92d68ca2ff037424 */ /* 0x000fce00078e00ff */
.L_x_13:
[----:B------:R-:W0:Y:S01]  /*0120*/  FLO.U32 R4, R4 ;  /* 0x0000000400047300 */ /* 0x000e2200000e0000 */
[----:B------:R-:W-:Y:S01]  /*0130*/  UMOV UR6, 0xffffffff ;  /* 0xffffffff00067882 */ /* 0x000fe20000000000 */
[----:B0-----:R-:W-:Y:S02]  /*0140*/  ISETP.NE.U32.AND P0, PT, R2, R4, P0 ;  /* 0x000000040200720c */ /* 0x001fe40000705070 */
[----:B-1----:R-:W-:Y:S11]  /*0150*/  BRA.DIV UR6, `(.L_x_0) ;  /* 0x0000000a06ec7947 */ /* 0x002ff6000b800000 */
[----:B-----5:R0:W1:Y:S02]  /*0160*/  SHFL.IDX PT, R5, R0, R4, 0x1f ;  /* 0x00001f0400057589 */ /* 0x02006400000e0000 */
.L_x_16:
[----:B------:R-:W2:Y:S01]  /*0170*/  LDCU.64 UR8, c[0x0][0x398] ;  /* 0x00007300ff0877ac */ /* 0x000ea20008000a00 */
[----:B------:R-:W-:Y:S01]  /*0180*/  BSSY B0, `(.L_x_1) ;  /* 0x00000b2000007945 */ /* 0x000fe20003800000 */
[----:B------:R-:W3:Y:S01]  /*0190*/  LDCU UR7, c[0x0][0x3b8] ;  /* 0x00007700ff0777ac */ /* 0x000ee20008000800 */
[----:B------:R-:W1:Y:S01]  /*01a0*/  LDCU UR6, c[0x0][0x394] ;  /* 0x00007280ff0677ac */ /* 0x000e620008000800 */
[----:B--2---:R-:W2:Y:S01]  /*01b0*/  I2F.U32.RP R9, UR9 ;  /* 0x0000000900097d06 */ /* 0x004ea20008209000 */
[----:B------:R-:W-:-:S07]  /*01c0*/  ISETP.NE.U32.AND P2, PT, RZ, UR9, PT ;  /* 0x00000009ff007c0c */ /* 0x000fce000bf45070 */
[----:B---3--:R-:W3:Y:S01]  /*01d0*/  I2F.U32.RP R10, UR7 ;  /* 0x00000007000a7d06 */ /* 0x008ee20008209000 */
[----:B-1----:R-:W-:-:S05]  /*01e0*/  LOP3.LUT R8, R5, UR6, RZ, 0x3c, !PT ;  /* 0x0000000605087c12 */ /* 0x002fca000f8e3cff */
[----:B------:R-:W-:Y:S02]  /*01f0*/  VIADD R8, R8, UR8 ;  /* 0x0000000808087c36 */ /* 0x000fe40008000000 */
[----:B--2---:R-:W1:Y:S08]  /*0200*/  MUFU.RCP R9, R9 ;  /* 0x0000000900097308 */ /* 0x004e700000001000 */
[----:B---3--:R-:W-:Y:S01]  /*0210*/  MUFU.RCP R10, R10 ;  /* 0x0000000a000a7308 */ /* 0x008fe20000001000 */
[----:B-1----:R-:W-:-:S07]  /*0220*/  VIADD R6, R9, 0xffffffe ;  /* 0x0ffffffe09067836 */ /* 0x002fce0000000000 */
[----:B------:R1:W2:Y:S02]  /*0230*/  F2I.FTZ.U32.TRUNC.NTZ R7, R6 ;  /* 0x0000000600077305 */ /* 0x0002a4000021f000 */
[----:B-1----:R-:W-:Y:S01]  /*0240*/  IMAD.MOV.U32 R6, RZ, RZ, RZ ;  /* 0x000000ffff067224 */ /* 0x002fe200078e00ff */
[----:B--2---:R-:W-:-:S05]  /*0250*/  IADD3 R11, PT, PT, RZ, -R7, RZ ;  /* 0x80000007ff0b7210 */ /* 0x004fca0007ffe0ff */
[----:B------:R-:W-:-:S04]  /*0260*/  IMAD R11, R11, UR9, RZ ;  /* 0x000000090b0b7c24 */ /* 0x000fc8000f8e02ff */
[----:B------:R-:W-:Y:S01]  /*0270*/  IMAD.HI.U32 R7, R7, R11, R6 ;  /* 0x0000000b07077227 */ /* 0x000fe200078e0006 */
[----:B------:R-:W-:-:S05]  /*0280*/  IADD3 R6, PT, PT, R10, 0xffffffe, RZ ;  /* 0x0ffffffe0a067810 */ /* 0x000fca0007ffe0ff */
[----:B------:R-:W-:-:S04]  /*0290*/  IMAD.HI.U32 R7, R7, R8, RZ ;  /* 0x0000000807077227 */ /* 0x000fc800078e00ff */
[----:B------:R-:W-:-:S04]  /*02a0*/  IMAD.MOV R7, RZ, RZ, -R7 ;  /* 0x000000ffff077224 */ /* 0x000fc800078e0a07 */
[----:B------:R-:W-:Y:S02]  /*02b0*/  IMAD R8, R7, UR9, R8 ;  /* 0x0000000907087c24 */ /* 0x000fe4000f8e0208 */
[----:B------:R1:W2:Y:S03]  /*02c0*/  F2I.FTZ.U32.TRUNC.NTZ R7, R6 ;  /* 0x0000000600077305 */ /* 0x0002a6000021f000 */
[----:B------:R-:W-:Y:S01]  /*02d0*/  ISETP.GE.U32.AND P1, PT, R8, UR9, PT ;  /* 0x0000000908007c0c */ /* 0x000fe2000bf26070 */
[----:B-1----:R-:W-:Y:S02]  /*02e0*/  HFMA2 R6, -RZ, RZ, 0, 0 ;  /* 0x00000000ff067431 */ /* 0x002fe400000001ff */
[----:B--2---:R-:W-:-:S10]  /*02f0*/  IMAD.MOV R9, RZ, RZ, -R7 ;  /* 0x000000ffff097224 */ /* 0x004fd400078e0a07 */
[----:B------:R-:W-:Y:S02]  /*0300*/  @P1 VIADD R8, R8, -UR9 ;  /* 0x8000000908081c36 */ /* 0x000fe40008000000 */
[----:B------:R-:W-:-:S03]  /*0310*/  IMAD R9, R9, UR7, RZ ;  /* 0x0000000709097c24 */ /* 0x000fc6000f8e02ff */
[----:B------:R-:W-:Y:S01]  /*0320*/  ISETP.GE.U32.AND P1, PT, R8, UR9, PT ;  /* 0x0000000908007c0c */ /* 0x000fe2000bf26070 */
[----:B------:R-:W-:-:S12]  /*0330*/  IMAD.HI.U32 R7, R7, R9, R6 ;  /* 0x0000000907077227 */ /* 0x000fd800078e0006 */
[----:B------:R-:W-:Y:S01]  /*0340*/  @P1 VIADD R8, R8, -UR9 ;  /* 0x8000000908081c36 */ /* 0x000fe20008000000 */
[----:B------:R-:W-:Y:S02]  /*0350*/  @!P2 LOP3.LUT R8, RZ, UR9, RZ, 0x33, !PT ;  /* 0x00000009ff08ac12 */ /* 0x000fe4000f8e33ff */
[----:B------:R-:W-:-:S03]  /*0360*/  ISETP.NE.U32.AND P2, PT, RZ, UR7, PT ;  /* 0x00000007ff007c0c */ /* 0x000fc6000bf45070 */
[----:B------:R-:W-:-:S04]  /*0370*/  IMAD.HI.U32 R7, R7, R8, RZ ;  /* 0x0000000807077227 */ /* 0x000fc800078e00ff */
[----:B------:R-:W-:-:S04]  /*0380*/  IMAD.MOV R7, RZ, RZ, -R7 ;  /* 0x000000ffff077224 */ /* 0x000fc800078e0a07 */
[----:B------:R-:W-:-:S05]  /*0390*/  IMAD R8, R7, UR7, R8 ;  /* 0x0000000707087c24 */ /* 0x000fca000f8e0208 */
[----:B------:R-:W-:-:S13]  /*03a0*/  ISETP.GE.U32.AND P1, PT, R8, UR7, PT ;  /* 0x0000000708007c0c */ /* 0x000fda000bf26070 */
[----:B------:R-:W-:-:S05]  /*03b0*/  @P1 VIADD R8, R8, -UR7 ;  /* 0x8000000708081c36 */ /* 0x000fca0008000000 */
[----:B------:R-:W-:-:S13]  /*03c0*/  ISETP.GE.U32.AND P1, PT, R8, UR7, PT ;  /* 0x0000000708007c0c */ /* 0x000fda000bf26070 */
[----:B------:R-:W-:Y:S01]  /*03d0*/  @P1 VIADD R8, R8, -UR7 ;  /* 0x8000000708081c36 */ /* 0x000fe20008000000 */
[----:B------:R-:W-:-:S07]  /*03e0*/  @!P2 LOP3.LUT R8, RZ, UR7, RZ, 0x33, !PT ;  /* 0x00000007ff08ac12 */ /* 0x000fce000f8e33ff */
.L_x_7:
[----:B------:R-:W1:Y:S01]  /*03f0*/  LDCU.64 UR6, c[0x0][0x380] ;  /* 0x00007000ff0677ac */ /* 0x000e620008000a00 */
[C---:B------:R-:W-:Y:S01]  /*0400*/  IMAD.HI R7, R8.reuse, 0x80, RZ ;  /* 0x0000008008077827 */ /* 0x040fe200078e02ff */
[----:B------:R-:W-:-:S05]  /*0410*/  SHF.L.U32 R6, R8, 0x7, RZ ;  /* 0x0000000708067819 */ /* 0x000fca00000006ff */
[----:B------:R-:W-:-:S03]  /*0420*/  IMAD.WIDE R6, R2, 0x4, R6 ;  /* 0x0000000402067825 */ /* 0x000fc600078e0206 */
[----:B-1----:R-:W-:-:S04]  /*0430*/  IADD3 R6, P1, PT, R6, UR6, RZ ;  /* 0x0000000606067c10 */ /* 0x002fc8000ff3e0ff */
[----:B------:R-:W-:-:S09]  /*0440*/  IADD3.X R7, PT, PT, R7, UR7, RZ, P1, !PT ;  /* 0x0000000707077c10 */ /* 0x000fd20008ffe4ff */
.L_x_11:
[----:B--2---:R-:W2:Y:S01]  /*0450*/  LDG.E R9, desc[UR4][R6.64] ;  /* 0x0000000406097981 */ /* 0x004ea2000c1e1900 */
[----:B------:R-:W-:Y:S05]  /*0460*/  YIELD ;  /* 0x0000000000007946 */ /* 0x000fea0003800000 */
[----:B------:R-:W-:Y:S01]  /*0470*/  UMOV UR6, 0xffffffff ;  /* 0xffffffff00067882 */ /* 0x000fe20000000000 */
[----:B--2---:R-:W-:Y:S02]  /*0480*/  ISETP.NE.U32.AND P1, PT, R9, -0x1, PT ;  /* 0xffffffff0900780c */ /* 0x004fe40003f25070 */
[----:B-1----:R-:W-:Y:S11]  /*0490*/  BRA.DIV UR6, `(.L_x_2) ;  /* 0x0000000a06487947 */ /* 0x002ff6000b800000 */
[----:B------:R-:W-:-:S07]  /*04a0*/  VOTE.ANY R9, PT, P1 ;  /* 0x0000000000097806 */ /* 0x000fce00008e0100 */
.L_x_19:
[----:B------:R-:W1:Y:S02]  /*04b0*/  POPC R9, R9 ;  /* 0x0000000900097309 */ /* 0x000e640000000000 */
[----:B-1----:R-:W-:-:S13]  /*04c0*/  ISETP.EQ.U32.AND P1, PT, R9, 0x20, PT ;  /* 0x000000200900780c */ /* 0x002fda0003f22070 */
[----:B------:R-:W-:Y:S05]  /*04d0*/  @!P1 BRA `(.L_x_3) ;  /* 0x0000000400c49947 */ /* 0x000fea0003800000 */
[----:B------:R-:W1:Y:S01]  /*04e0*/  I2F.U32.RP R9, 0x20 ;  /* 0x0000002000097906 */ /* 0x000e620000209000 */
[C---:B------:R-:W-:Y:S01]  /*04f0*/  IMAD.SHL.U32 R10, R3.reuse, 0x2000, RZ ;  /* 0x00002000030a7824 */ /* 0x040fe200078e00ff */
[----:B------:R-:W-:Y:S04]  /*0500*/  BSSY B1, `(.L_x_4) ;  /* 0x0000015000017945 */ /* 0x000fe80003800000 */
[----:B------:R-:W-:-:S04]  /*0510*/  LOP3.LUT R10, R3, R10, RZ, 0x3c, !PT ;  /* 0x0000000a030a7212 */ /* 0x000fc800078e3cff */
[----:B------:R-:W-:Y:S01]  /*0520*/  SHF.R.U32.HI R3, RZ, 0x11, R10 ;  /* 0x00000011ff037819 */ /* 0x000fe2000001160a */
[----:B------:R-:W-:-:S03]  /*0530*/  IMAD.MOV.U32 R10, RZ, RZ, RZ ;  /* 0x000000ffff0a7224 */ /* 0x000fc600078e00ff */
[C---:B------:R-:W-:Y:S01]  /*0540*/  SHF.L.U32 R12, R3.reuse, 0x5, RZ ;  /* 0x00000005030c7819 */ /* 0x040fe200000006ff */
[----:B-1----:R-:W1:Y:S03]  /*0550*/  MUFU.RCP R9, R9 ;  /* 0x0000000900097308 */ /* 0x002e660000001000 */
[----:B------:R-:W-:Y:S01]  /*0560*/  LOP3.LUT R3, R3, R12, RZ, 0x3c, !PT ;  /* 0x0000000c03037212 */ /* 0x000fe200078e3cff */
[----:B-1----:R-:W-:-:S06]  /*0570*/  VIADD R11, R9, 0xffffffe ;  /* 0x0ffffffe090b7836 */ /* 0x002fcc0000000000 */
[----:B------:R-:W1:Y:S02]  /*0580*/  F2I.FTZ.U32.TRUNC.NTZ R11, R11 ;  /* 0x0000000b000b7305 */ /* 0x000e64000021f000 */
[----:B-1----:R-:W-:-:S04]  /*0590*/  IMAD.U32 R13, R11, -0x20, RZ ;  /* 0xffffffe00b0d7824 */ /* 0x002fc800078e00ff */
[----:B------:R-:W-:-:S06]  /*05a0*/  IMAD.HI.U32 R10, R11, R13, R10 ;  /* 0x0000000d0b0a7227 */ /* 0x000fcc00078e000a */
[----:B------:R-:W-:-:S04]  /*05b0*/  IMAD.HI.U32 R10, R10, R3, RZ ;  /* 0x000000030a0a7227 */ /* 0x000fc800078e00ff */
[----:B------:R-:W-:-:S05]  /*05c0*/  IMAD R9, R10, -0x20, R3 ;  /* 0xffffffe00a097824 */ /* 0x000fca00078e0203 */
[----:B------:R-:W-:-:S13]  /*05d0*/  ISETP.GE.U32.AND P1, PT, R9, 0x20, PT ;  /* 0x000000200900780c */ /* 0x000fda0003f26070 */
[----:B------:R-:W-:-:S05]  /*05e0*/  @P1 VIADD R9, R9, 0xffffffe0 ;  /* 0xffffffe009091836 */ /* 0x000fca0000000000 */
[----:B------:R-:W-:-:S13]  /*05f0*/  ISETP.GE.U32.AND P1, PT, R9, 0x20, PT ;  /* 0x000000200900780c */ /* 0x000fda0003f26070 */
[----:B------:R-:W-:-:S05]  /*0600*/  @P1 VIADD R9, R9, 0xffffffe0 ;  /* 0xffffffe009091836 */ /* 0x000fca0000000000 */
[----:B------:R-:W-:-:S13]  /*0610*/  ISETP.NE.U32.AND P1, PT, R2, R9, PT ;  /* 0x000000090200720c */ /* 0x000fda0003f25070 */
[----:B------:R-:W-:Y:S05]  /*0620*/  @P1 BRA `(.L_x_5) ;  /* 0x0000000000081947 */ /* 0x000fea0003800000 */
[----:B------:R-:W-:Y:S05]  /*0630*/  YIELD ;  /* 0x0000000000007946 */ /* 0x000fea0003800000 */
[----:B0-----:R1:W5:Y:S02]  /*0640*/  ATOMG.E.EXCH.STRONG.GPU PT, R4, desc[UR4][R6.64], R5 ;  /* 0x80000005060479a8 */ /* 0x001364000c1ef104 */
.L_x_5:
[----:B------:R-:W-:Y:S05]  /*0650*/  BSYNC B1 ;  /* 0x0000000000017941 */ /* 0x000fea0003800000 */
.L_x_4:
[----:B------:R-:W-:-:S03]  /*0660*/  UMOV UR6, 0xffffffff ;  /* 0xffffffff00067882 */ /* 0x000fc60000000000 */
[----:B------:R-:W-:Y:S05]  /*0670*/  BRA.DIV UR6, `(.L_x_6) ;  /* 0x0000000606ec7947 */ /* 0x000fea000b800000 */
[----:B-1---5:R1:W2:Y:S02]  /*0680*/  SHFL.IDX PT, R5, R4, R9, 0x1f ;  /* 0x00001f0904057589 */ /* 0x0222a400000e0000 */
.L_x_22:
[----:B------:R-:W0:Y:S01]  /*0690*/  LDCU.64 UR12, c[0x0][0x398] ;  /* 0x00007300ff0c77ac */ /* 0x000e220008000a00 */
[----:B------:R-:W3:Y:S01]  /*06a0*/  LDCU UR11, c[0x0][0x3b8] ;  /* 0x00007700ff0b77ac */ /* 0x000ee20008000800 */
[----:B------:R-:W2:Y:S01]  /*06b0*/  LDCU UR10, c[0x0][0x394] ;  /* 0x00007280ff0a77ac */ /* 0x000ea20008000800 */
[----:B------:R-:W4:Y:S01]  /*06c0*/  LDCU.64 UR6, c[0x0][0x3a0] ;  /* 0x00007400ff0677ac */ /* 0x000f220008000a00 */
[----:B------:R-:W5:Y:S01]  /*06d0*/  LDCU UR8, c[0x0][0x3ac] ;  /* 0x00007580ff0877ac */ /* 0x000f620008000800 */
[----:B01----:R-:W0:Y:S01]  /*06e0*/  I2F.U32.RP R4, UR13 ;  /* 0x0000000d00047d06 */ /* 0x003e220008209000 */
[----:B------:R-:W-:Y:S01]  /*06f0*/  ISETP.NE.U32.AND P4, PT, RZ, UR13, PT ;  /* 0x0000000dff007c0c */ /* 0x000fe2000bf85070 */
[----:B------:R-:W1:Y:S06]  /*0700*/  LDCU UR9, c[0x0][0x3b0] ;  /* 0x00007600ff0977ac */ /* 0x000e6c0008000800 */
[----:B---3--:R-:W3:Y:S08]  /*0710*/  I2F.U32.RP R12, UR11 ;  /* 0x0000000b000c7d06 */ /* 0x008ef00008209000 */
[----:B0-----:R-:W0:Y:S08]  /*0720*/  MUFU.RCP R4, R4 ;  /* 0x0000000400047308 */ /* 0x001e300000001000 */
[----:B---3--:R-:W3:Y:S01]  /*0730*/  MUFU.RCP R12, R12 ;  /* 0x0000000c000c7308 */ /* 0x008ee20000001000 */
[----:B0-----:R-:W-:-:S02]  /*0740*/  IADD3 R6, PT, PT, R4, 0xffffffe, RZ ;  /* 0x0ffffffe04067810 */ /* 0x001fc40007ffe0ff */
[----:B--2---:R-:W-:-:S05]  /*0750*/  LOP3.LUT R4, R5, UR10, RZ, 0x3c, !PT ;  /* 0x0000000a05047c12 */ /* 0x004fca000f8e3cff */
[----:B------:R0:W2:Y:S01]  /*0760*/  F2I.FTZ.U32.TRUNC.NTZ R7, R6 ;  /* 0x0000000600077305 */ /* 0x0000a2000021f000 */
[----:B------:R-:W-:Y:S01]  /*0770*/  IADD3 R4, PT, PT, R4, UR12, RZ ;  /* 0x0000000c04047c10 */ /* 0x000fe2000fffe0ff */
[----:B---3--:R-:W-:Y:S02]  /*0780*/  VIADD R12, R12, 0xffffffe ;  /* 0x0ffffffe0c0c7836 */ /* 0x008fe40000000000 */
[----:B0-----:R-:W-:Y:S02]  /*0790*/  IMAD.MOV.U32 R6, RZ, RZ, RZ ;  /* 0x000000ffff067224 */ /* 0x001fe400078e00ff */
[----:B--2---:R-:W-:-:S04]  /*07a0*/  IMAD.MOV R9, RZ, RZ, -R7 ;  /* 0x000000ffff097224 */ /* 0x004fc800078e0a07 */
[----:B------:R-:W-:-:S04]  /*07b0*/  IMAD R9, R9, UR13, RZ ;  /* 0x0000000d09097c24 */ /* 0x000fc8000f8e02ff */
[----:B------:R-:W-:Y:S01]  /*07c0*/  IMAD.HI.U32 R13, R7, R9, R6 ;  /* 0x00000009070d7227 */ /* 0x000fe200078e0006 */
[C---:B----4-:R-:W-:Y:S02]  /*07d0*/  LOP3.LUT R7, R5.reuse, UR6, RZ, 0x3c, !PT ;  /* 0x0000000605077c12 */ /* 0x050fe4000f8e3cff */
[----:B-----5:R-:W-:-:S03]  /*07e0*/  LOP3.LUT R9, R5, UR8, RZ, 0x3c, !PT ;  /* 0x0000000805097c12 */ /* 0x020fc6000f8e3cff */
[----:B------:R-:W-:Y:S01]  /*07f0*/  IMAD.HI.U32 R6, R13, R4, RZ ;  /* 0x000000040d067227 */ /* 0x000fe200078e00ff */
[----:B-1----:R-:W-:-:S03]  /*0800*/  IADD3 R10, PT, PT, R9, UR9, RZ ;  /* 0x00000009090a7c10 */ /* 0x002fc6000fffe0ff */
[----:B------:R-:W-:Y:S02]  /*0810*/  IMAD.MOV R11, RZ, RZ, -R6 ;  /* 0x000000ffff0b7224 */ /* 0x000fe400078e0a06 */
[----:B------:R-:W-:Y:S02]  /*0820*/  VIADD R7, R7, UR7 ;  /* 0x0000000707077c36 */ /* 0x000fe40008000000 */
[----:B------:R-:W-:Y:S02]  /*0830*/  IMAD R4, R11, UR13, R4 ;  /* 0x0000000d0b047c24 */ /* 0x000fe4000f8e0204 */
[----:B------:R-:W-:-:S03]  /*0840*/  IMAD.HI.U32 R6, R13, R7, RZ ;  /* 0x000000070d067227 */ /* 0x000fc600078e00ff */
[----:B------:R-:W-:Y:S01]  /*0850*/  ISETP.GE.U32.AND P1, PT, R4, UR13, PT ;  /* 0x0000000d04007c0c */ /* 0x000fe2000bf26070 */
[----:B------:R-:W-:-:S04]  /*0860*/  IMAD.HI.U32 R9, R13, R10, RZ ;  /* 0x0000000a0d097227 */ /* 0x000fc800078e00ff */
[----:B------:R-:W-:Y:S01]  /*0870*/  IMAD.MOV R6, RZ, RZ, -R6 ;  /* 0x000000ffff067224 */ /* 0x000fe200078e0a06 */
[----:B------:R-:W-:-:S03]  /*0880*/  IADD3 R11, PT, PT, -R9, RZ, RZ ;  /* 0x000000ff090b7210 */ /* 0x000fc60007ffe1ff */
[----:B------:R-:W-:Y:S02]  /*0890*/  IMAD R9, R6, UR13, R7 ;  /* 0x0000000d06097c24 */ /* 0x000fe4000f8e0207 */
[----:B------:R-:W-:Y:S02]  /*08a0*/  HFMA2 R6, -RZ, RZ, 0, 0 ;  /* 0x00000000ff067431 */ /* 0x000fe400000001ff */
[----:B------:R-:W-:Y:S01]  /*08b0*/  IMAD R10, R11, UR13, R10 ;  /* 0x0000000d0b0a7c24 */ /* 0x000fe2000f8e020a */
[----:B------:R-:W0:Y:S01]  /*08c0*/  F2I.FTZ.U32.TRUNC.NTZ R7, R12 ;  /* 0x0000000c00077305 */ /* 0x000e22000021f000 */
[----:B------:R-:W-:Y:S01]  /*08d0*/  @P1 VIADD R4, R4, -UR13 ;  /* 0x8000000d04041c36 */ /* 0x000fe20008000000 */
[----:B------:R-:W-:Y:S02]  /*08e0*/  ISETP.GE.U32.AND P2, PT, R9, UR13, PT ;  /* 0x0000000d09007c0c */ /* 0x000fe4000bf46070 */
[----:B------:R-:W-:Y:S02]  /*08f0*/  ISETP.GE.U32.AND P3, PT, R10, UR13, PT ;  /* 0x0000000d0a007c0c */ /* 0x000fe4000bf66070 */
[----:B------:R-:W-:-:S02]  /*0900*/  ISETP.GE.U32.AND P1, PT, R4, UR13, PT ;  /* 0x0000000d04007c0c */ /* 0x000fc4000bf26070 */
[----:B------:R-:W-:-:S07]  /*0910*/  LOP3.LUT R11, RZ, UR13, RZ, 0x33, !PT ;  /* 0x0000000dff0b7c12 */ /* 0x000fce000f8e33ff */
[----:B------:R-:W-:Y:S01]  /*0920*/  @P2 IADD3 R9, PT, PT, R9, -UR13, RZ ;  /* 0x8000000d09092c10 */ /* 0x000fe2000fffe0ff */
[--C-:B0-----:R-:W-:Y:S02]  /*0930*/  IMAD.MOV R13, RZ, RZ, -R7.reuse ;  /* 0x000000ffff0d7224 */ /* 0x101fe400078e0a07 */
[----:B------:R-:W-:Y:S01]  /*0940*/  @P3 VIADD R10, R10, -UR13 ;  /* 0x8000000d0a0a3c36 */ /* 0x000fe20008000000 */
[----:B------:R-:W-:Y:S01]  /*0950*/  ISETP.GE.U32.AND P2, PT, R9, UR13, PT ;  /* 0x0000000d09007c0c */ /* 0x000fe2000bf46070 */
[----:B------:R-:W-:Y:S02]  /*0960*/  IMAD R13, R13, UR11, RZ ;  /* 0x0000000b0d0d7c24 */ /* 0x000fe4000f8e02ff */
[----:B------:R-:W-:Y:S01]  /*0970*/  @P1 VIADD R4, R4, -UR13 ;  /* 0x8000000d04041c36 */ /* 0x000fe20008000000 */
[----:B------:R-:W-:Y:S01]  /*0980*/  ISETP.GE.U32.AND P3, PT, R10, UR13, PT ;  /* 0x0000000d0a007c0c */ /* 0x000fe2000bf66070 */
[----:B------:R-:W-:-:S03]  /*0990*/  IMAD.HI.U32 R13, R7, R13, R6 ;  /* 0x0000000d070d7227 */ /* 0x000fc600078e0006 */
[----:B------:R-:W-:-:S05]  /*09a0*/  SEL R4, R11, R4, !P4 ;  /* 0x000000040b047207 */ /* 0x000fca0006000000 */
[----:B------:R-:W-:Y:S02]  /*09b0*/  @P2 VIADD R9, R9, -UR13 ;  /* 0x8000000d09092c36 */ /* 0x000fe40008000000 */
[----:B------:R-:W-:-:S03]  /*09c0*/  IMAD.HI.U32 R6, R13, R4, RZ ;  /* 0x000000040d067227 */ /* 0x000fc600078e00ff */
[----:B------:R-:W-:Y:S01]  /*09d0*/  SEL R9, R11, R9, !P4 ;  /* 0x000000090b097207 */ /* 0x000fe20006000000 */
[----:B------:R-:W-:Y:S01]  /*09e0*/  @P3 VIADD R10, R10, -UR13 ;  /* 0x8000000d0a0a3c36 */ /* 0x000fe20008000000 */
[----:B------:R-:W-:-:S03]  /*09f0*/  IADD3 R7, PT, PT, -R6, RZ, RZ ;  /* 0x000000ff06077210 */ /* 0x000fc60007ffe1ff */
[----:B------:R-:W-:Y:S01]  /*0a00*/  IMAD.HI.U32 R6, R13, R9, RZ ;  /* 0x000000090d067227 */ /* 0x000fe200078e00ff */
[----:B------:R-:W-:Y:S02]  /*0a10*/  SEL R10, R11, R10, !P4 ;  /* 0x0000000a0b0a7207 */ /* 0x000fe40006000000 */
[----:B------:R-:W-:Y:S01]  /*0a20*/  LOP3.LUT R11, RZ, UR11, RZ, 0x33, !PT ;  /* 0x0000000bff0b7c12 */ /* 0x000fe2000f8e33ff */
[----:B------:R-:W-:Y:S02]  /*0a30*/  IMAD R4, R7, UR11, R4 ;  /* 0x0000000b07047c24 */ /* 0x000fe4000f8e0204 */
[----:B------:R-:W-:-:S03]  /*0a40*/  IMAD.HI.U32 R7, R13, R10, RZ ;  /* 0x0000000a0d077227 */ /* 0x000fc600078e00ff */
[----:B------:R-:W-:Y:S01]  /*0a50*/  ISETP.GE.U32.AND P1, PT, R4, UR11, PT ;  /* 0x0000000b04007c0c */ /* 0x000fe2000bf26070 */
[----:B------:R-:W-:Y:S02]  /*0a60*/  IMAD.MOV R6, RZ, RZ, -R6 ;  /* 0x000000ffff067224 */ /* 0x000fe400078e0a06 */
[----:B------:R-:W-:Y:S02]  /*0a70*/  IMAD.MOV R7, RZ, RZ, -R7 ;  /* 0x000000ffff077224 */ /* 0x000fe400078e0a07 */
[----:B------:R-:W-:Y:S02]  /*0a80*/  IMAD R9, R6, UR11, R9 ;  /* 0x0000000b06097c24 */ /* 0x000fe4000f8e0209 */
[----:B------:R-:W-:-:S03]  /*0a90*/  IMAD R10, R7, UR11, R10 ;  /* 0x0000000b070a7c24 */ /* 0x000fc6000f8e020a */
[----:B------:R-:W-:Y:S02]  /*0aa0*/  ISETP.GE.U32.AND P2, PT, R9, UR11, PT ;  /* 0x0000000b09007c0c */ /* 0x000fe4000bf46070 */
[----:B------:R-:W-:Y:S02]  /*0ab0*/  ISETP.GE.U32.AND P3, PT, R10, UR11, PT ;  /* 0x0000000b0a007c0c */ /* 0x000fe4000bf66070 */
[----:B------:R-:W-:Y:S02]  /*0ac0*/  @P1 IADD3 R4, PT, PT, R4, -UR11, RZ ;  /* 0x8000000b04041c10 */ /* 0x000fe4000fffe0ff */
[----:B------:R-:W-:Y:S02]  /*0ad0*/  ISETP.NE.U32.AND P1, PT, RZ, UR11, PT ;  /* 0x0000000bff007c0c */ /* 0x000fe4000bf25070 */
[----:B------:R-:W-:-:S05]  /*0ae0*/  ISETP.GE.U32.AND P4, PT, R4, UR11, PT ;  /* 0x0000000b04007c0c */ /* 0x000fca000bf86070 */
[----:B------:R-:W-:Y:S02]  /*0af0*/  @P2 VIADD R9, R9, -UR11 ;  /* 0x8000000b09092c36 */ /* 0x000fe40008000000 */
[----:B------:R-:W-:-:S03]  /*0b00*/  @P3 VIADD R10, R10, -UR11 ;  /* 0x8000000b0a0a3c36 */ /* 0x000fc60008000000 */
[----:B------:R-:W-:Y:S02]  /*0b10*/  ISETP.GE.U32.AND P3, PT, R9, UR11, PT ;  /* 0x0000000b09007c0c */ /* 0x000fe4000bf66070 */
[----:B------:R-:W-:Y:S02]  /*0b20*/  ISETP.GE.U32.AND P2, PT, R10, UR11, PT ;  /* 0x0000000b0a007c0c */ /* 0x000fe4000bf46070 */
[----:B------:R-:W-:-:S04]  /*0b30*/  @P4 IADD3 R4, PT, PT, R4, -UR11, RZ ;  /* 0x8000000b04044c10 */ /* 0x000fc8000fffe0ff */
[----:B------:R-:W-:-:S04]  /*0b40*/  SEL R7, R11, R4, !P1 ;  /* 0x000000040b077207 */ /* 0x000fc80004800000 */
[----:B------:R-:W-:Y:S01]  /*0b50*/  ISETP.NE.U32.AND P4, PT, R8, R7, PT ;  /* 0x000000070800720c */ /* 0x000fe20003f85070 */
[----:B------:R-:W-:Y:S02]  /*0b60*/  @P3 VIADD R9, R9, -UR11 ;  /* 0x8000000b09093c36 */ /* 0x000fe40008000000 */
[----:B------:R-:W-:-:S03]  /*0b70*/  @P2 VIADD R10, R10, -UR11 ;  /* 0x8000000b0a0a2c36 */ /* 0x000fc60008000000 */
[C---:B------:R-:W-:Y:S02]  /*0b80*/  SEL R9, R11.reuse, R9, !P1 ;  /* 0x000000090b097207 */ /* 0x040fe40004800000 */
[----:B------:R-:W-:Y:S02]  /*0b90*/  SEL R10, R11, R10, !P1 ;  /* 0x0000000a0b0a7207 */ /* 0x000fe40004800000 */
[-C--:B------:R-:W-:Y:S02]  /*0ba0*/  ISETP.NE.U32.AND P1, PT, R8, R9.reuse, PT ;  /* 0x000000090800720c */ /* 0x080fe40003f25070 */
[----:B------:R-:W-:Y:S02]  /*0bb0*/  MOV R4, R9 ;  /* 0x0000000900047202 */ /* 0x000fe40000000f00 */
[----:B------:R-:W-:-:S05]  /*0bc0*/  @P4 SEL R9, R10, R7, !P1 ;  /* 0x000000070a094207 */ /* 0x000fca0004800000 */
[----:B------:R-:W-:Y:S01]  /*0bd0*/  IMAD.MOV.U32 R8, RZ, RZ, R9 ;  /* 0x000000ffff087224 */ /* 0x000fe200078e0009 */
[----:B------:R-:W-:Y:S06]  /*0be0*/  BRA `(.L_x_7) ;  /* 0xfffffff800007947 */ /* 0x000fec000383ffff */
.L_x_3:
[----:B------:R-:W-:Y:S01]  /*0bf0*/  ISETP.NE.U32.AND P1, PT, R9, R2, PT ;  /* 0x000000020900720c */ /* 0x000fe20003f25070 */
[----:B------:R-:W-:-:S12]  /*0c00*/  BSSY.RECONVERGENT B1, `(.L_x_8) ;  /* 0x0000004000017945 */ /* 0x000fd80003800200 */
[----:B------:R-:W-:Y:S05]  /*0c10*/  @P1 BRA `(.L_x_9) ;  /* 0x0000000000081947 */ /* 0x000fea0003800000 */
[----:B0-----:R-:W-:-:S06]  /*0c20*/  IMAD.MOV.U32 R4, RZ, RZ, -0x1 ;  /* 0xffffffffff047424 */ /* 0x001fcc00078e00ff */
[----:B------:R1:W5:Y:S02]  /*0c30*/  ATOMG.E.CAS.STRONG.GPU PT, R4, [R6], R4, R5 ;  /* 0x00000004060473a9 */ /* 0x00036400001ee105 */
.L_x_9:
[----:B------:R-:W-:Y:S05]  /*0c40*/  BSYNC.RECONVERGENT B1 ;  /* 0x0000000000017941 */ /* 0x000fea0003800200 */
.L_x_8:
[----:B------:R-:W-:-:S03]  /*0c50*/  UMOV UR6, 0xffffffff ;  /* 0xffffffff00067882 */ /* 0x000fc60000000000 */
[----:B------:R-:W-:Y:S05]  /*0c60*/  BRA.DIV UR6, `(.L_x_10) ;  /* 0x00000002069c7947 */ /* 0x000fea000b800000 */
[----:B-----5:R2:W3:Y:S02]  /*0c70*/  SHFL.IDX PT, R9, R4, R9, 0x1f ;  /* 0x00001f0904097589 */ /* 0x0204e400000e0000 */
.L_x_25:
[----:B---3--:R-:W-:-:S13]  /*0c80*/  ISETP.EQ.U32.AND P1, PT, R9, -0x1, PT ;  /* 0xffffffff0900780c */ /* 0x008fda0003f22070 */
[----:B------:R-:W-:Y:S05]  /*0c90*/  @!P1 BRA `(.L_x_11) ;  /* 0xfffffff400ec9947 */ /* 0x000fea000383ffff */
[----:B------:R-:W-:Y:S05]  /*0ca0*/  BSYNC B0 ;  /* 0x0000000000007941 */ /* 0x000fea0003800000 */
.L_x_1:
[----:B------:R-:W-:-:S03]  /*0cb0*/  UMOV UR6, 0xffffffff ;  /* 0xffffffff00067882 */ /* 0x000fc60000000000 */
[----:B------:R-:W-:Y:S05]  /*0cc0*/  BRA.DIV UR6, `(.L_x_12) ;  /* 0x0000000206ac7947 */ /* 0x000fea000b800000 */
[----:B0-2---:R-:W-:-:S07]  /*0cd0*/  VOTE.ANY R4, PT, P0 ;  /* 0x0000000000047806 */ /* 0x005fce00000e0100 */
.L_x_28:
[----:B------:R-:W-:-:S13]  /*0ce0*/  ISETP.EQ.U32.AND P1, PT, R4, RZ, PT ;  /* 0x000000ff0400720c */ /* 0x000fda0003f22070 */
[----:B------:R-:W-:Y:S05]  /*0cf0*/  @!P1 BRA `(.L_x_13) ;  /* 0xfffffff400089947 */ /* 0x000fea000383ffff */
[----:B------:R-:W-:Y:S05]  /*0d00*/  EXIT ;  /* 0x000000000000794d */ /* 0x000fea0003800000 */
.L_x_0:
[----:B------:R-:W-:Y:S01]  /*0d10*/  BSSY B0, `(.L_x_14) ;  /* 0x0000008000007945 */ /* 0x000fe20003800000 */
[----:B-----5:R-:W-:Y:S01]  /*0d20*/  MOV R10, R0 ;  /* 0x00000000000a7202 */ /* 0x020fe20000000f00 */
[----:B------:R-:W-:Y:S01]  /*0d30*/  IMAD.MOV.U32 R11, RZ, RZ, R4 ;  /* 0x000000ffff0b7224 */ /* 0x000fe200078e0004 */
[----:B------:R-:W-:Y:S01]  /*0d40*/  MOV R9, 0xffffffff ;  /* 0xffffffff00097802 */ /* 0x000fe20000000f00 */
[----:B------:R-:W-:-:S07]  /*0d50*/  IMAD.MOV.U32 R12, RZ, RZ, 0x1f ;  /* 0x0000001fff0c7424 */ /* 0x000fce00078e00ff */
[----:B------:R-:W-:Y:S05]  /*0d60*/  WARPSYNC.COLLECTIVE R9, `(.L_x_15) ;  /* 0x0000000009087348 */ /* 0x000fea0003c00000 */
[----:B------:R0:W1:Y:S02]  /*0d70*/  SHFL.IDX P1, R9, R10, R11, R12 ;  /* 0x0000000b0a097389 */ /* 0x000064000002000c */
[----:B01----:R-:W-:Y:S05]  /*0d80*/  ENDCOLLECTIVE ;  /* 0x000000000000791b */ /* 0x003fea0003800000 */
.L_x_15:
[----:B------:R-:W-:Y:S05]  /*0d90*/  BSYNC B0 ;  /* 0x0000000000007941 */ /* 0x000fea0003800000 */
.L_x_14:
[----:B------:R-:W-:Y:S01]  /*0da0*/  IMAD.MOV.U32 R5, RZ, RZ, R9 ;  /* 0x000000ffff057224 */ /* 0x000fe200078e0009 */
[----:B------:R-:W-:Y:S06]  /*0db0*/  BRA `(.L_x_16) ;  /* 0xfffffff000ec7947 */ /* 0x000fec000383ffff */
.L_x_2:
[----:B------:R-:W-:Y:S01]  /*0dc0*/  BSSY B1, `(.L_x_17) ;  /* 0x0000005000017945 */ /* 0x000fe20003800000 */
[----:B------:R-:W-:-:S07]  /*0dd0*/  IMAD.MOV.U32 R9, RZ, RZ, -0x1 ;  /* 0xffffffffff097424 */ /* 0x000fce00078e00ff */
[----:B0-----:R-:W-:Y:S05]  /*0de0*/  WARPSYNC.COLLECTIVE R9, `(.L_x_18) ;  /* 0x0000000009087348 */ /* 0x001fea0003c00000 */
[----:B------:R-:W-:Y:S01]  /*0df0*/  VOTE.ANY R9, PT, P1 ;  /* 0x0000000000097806 */ /* 0x000fe200008e0100 */
[----:B0-----:R-:W-:Y:S06]  /*0e00*/  ENDCOLLECTIVE ;  /* 0x000000000000791b */ /* 0x001fec0003800000 */
.L_x_18:
[----:B------:R-:W-:Y:S05]  /*0e10*/  BSYNC B1 ;  /* 0x0000000000017941 */ /* 0x000fea0003800000 */
.L_x_17:
[----:B------:R-:W-:Y:S05]  /*0e20*/  BRA `(.L_x_19) ;  /* 0xfffffff400a07947 */ /* 0x000fea000383ffff */
.L_x_6:
[----:B------:R-:W-:Y:S01]  /*0e30*/  BSSY B1, `(.L_x_20) ;  /* 0x0000008000017945 */ /* 0x000fe20003800000 */
[----:B------:R-:W-:Y:S01]  /*0e40*/  IMAD.MOV.U32 R11, RZ, RZ, R9 ;  /* 0x000000ffff0b7224 */ /* 0x000fe200078e0009 */
[----:B-----5:R-:W-:Y:S01]  /*0e50*/  MOV R10, R4 ;  /* 0x00000004000a7202 */ /* 0x020fe20000000f00 */
[----:B------:R-:W-:Y:S01]  /*0e60*/  IMAD.MOV.U32 R12, RZ, RZ, 0x1f ;  /* 0x0000001fff0c7424 */ /* 0x000fe200078e00ff */
[----:B------:R-:W-:-:S07]  /*0e70*/  MOV R9, 0xffffffff ;  /* 0xffffffff00097802 */ /* 0x000fce0000000f00 */
[----:B01----:R-:W-:Y:S05]  /*0e80*/  WARPSYNC.COLLECTIVE R9, `(.L_x_21) ;  /* 0x0000000009087348 */ /* 0x003fea0003c00000 */
[----:B------:R2:W3:Y:S02]  /*0e90*/  SHFL.IDX P1, R9, R10, R11, R12 ;  /* 0x0000000b0a097389 */ /* 0x0004e4000002000c */
[----:B0123--:R-:W-:Y:S05]  /*0ea0*/  ENDCOLLECTIVE ;  /* 0x000000000000791b */ /* 0x00ffea0003800000 */
.L_x_21:
[----:B------:R-:W-:Y:S05]  /*0eb0*/  BSYNC B1 ;  /* 0x0000000000017941 */ /* 0x000fea0003800000 */
.L_x_20:
[----:B------:R-:W-:Y:S01]  /*0ec0*/  IMAD.MOV.U32 R5, RZ, RZ, R9 ;  /* 0x000000ffff057224 */ /* 0x000fe200078e0009 */
[----:B------:R-:W-:Y:S06]  /*0ed0*/  BRA `(.L_x_22) ;  /* 0xfffffff400ec7947 */ /* 0x000fec000383ffff */
.L_x_10:
[----:B------:R-:W-:Y:S01]  /*0ee0*/  BSSY B1, `(.L_x_23) ;  /* 0x0000008000017945 */ /* 0x000fe20003800000 */
[----:B------:R-:W-:Y:S01]  /*0ef0*/  MOV R11, R9 ;  /* 0x00000009000b7202 */ /* 0x000fe20000000f00 */
[----:B-----5:R-:W-:Y:S02]  /*0f00*/  IMAD.MOV.U32 R10, RZ, RZ, R4 ;  /* 0x000000ffff0a7224 */ /* 0x020fe400078e0004 */
[----:B------:R-:W-:Y:S02]  /*0f10*/  IMAD.MOV.U32 R12, RZ, RZ, 0x1f ;  /* 0x0000001fff0c7424 */ /* 0x000fe400078e00ff */
[----:B------:R-:W-:-:S07]  /*0f20*/  IMAD.MOV.U32 R9, RZ, RZ, -0x1 ;  /* 0xffffffffff097424 */ /* 0x000fce00078e00ff */
[----:B01----:R-:W-:Y:S05]  /*0f30*/  WARPSYNC.COLLECTIVE R9, `(.L_x_24) ;  /* 0x0000000009087348 */ /* 0x003fea0003c00000 */
[----:B------:R2:W3:Y:S02]  /*0f40*/  SHFL.IDX P1, R9, R10, R11, R12 ;  /* 0x0000000b0a097389 */ /* 0x0004e4000002000c */
[----:B0123--:R-:W-:Y:S05]  /*0f50*/  ENDCOLLECTIVE ;  /* 0x000000000000791b */ /* 0x00ffea0003800000 */
.L_x_24:
[----:B------:R-:W-:Y:S05]  /*0f60*/  BSYNC B1 ;  /* 0x0000000000017941 */ /* 0x000fea0003800000 */
.L_x_23:
[----:B------:R-:W-:Y:S05]  /*0f70*/  BRA `(.L_x_25) ;  /* 0xfffffffc00407947 */ /* 0x000fea000383ffff */
.L_x_12:
[----:B------:R-:W-:Y:S01]  /*0f80*/  BSSY B0, `(.L_x_26) ;  /* 0x0000006000007945 */ /* 0x000fe20003800000 */
[----:B------:R-:W-:Y:S02]  /*0f90*/  PLOP3.LUT P1, PT, P0, PT, PT, 0x80, 0x8 ;  /* 0x000000000008781c */ /* 0x000fe4000072f070 */
[----:B------:R-:W-:-:S11]  /*0fa0*/  MOV R9, 0xffffffff ;  /* 0xffffffff00097802 */ /* 0x000fd60000000f00 */
[----:B012---:R-:W-:Y:S05]  /*0fb0*/  WARPSYNC.COLLECTIVE R9, `(.L_x_27) ;  /* 0x0000000009087348 */ /* 0x007fea0003c00000 */
[----:B------:R-:W-:Y:S01]  /*0fc0*/  VOTE.ANY R9, PT, P1 ;  /* 0x0000000000097806 */ /* 0x000fe200008e0100 */
[----:B012---:R-:W-:Y:S06]  /*0fd0*/  ENDCOLLECTIVE ;  /* 0x000000000000791b */ /* 0x007fec0003800000 */
.L_x_27:
[----:B------:R-:W-:Y:S05]  /*0fe0*/  BSYNC B0 ;  /* 0x0000000000007941 */ /* 0x000fea0003800000 */
.L_x_26:
[----:B------:R-:W-:Y:S01]  /*0ff0*/  IMAD.MOV.U32 R4, RZ, RZ, R9 ;  /* 0x000000ffff047224 */ /* 0x000fe200078e0009 */
[----:B------:R-:W-:Y:S06]  /*1000*/  BRA `(.L_x_28) ;  /* 0xfffffffc00347947 */ /* 0x000fec000383ffff */
.L_x_29:
[----:B------:R-:W-:-:S00]  /*1010*/  BRA `(.L_x_29) ;  /* 0xfffffffc00fc7947 */ /* 0x000fc0000383ffff */
[----:B------:R-:W-:-:S00]  /*1020*/  NOP ;  /* 0x0000000000007918 */ /* 0x000fc00000000000 */
        /* <DEDUP_REMOVED lines=13> */
.L_x_30:


//--------------------- .nv.shared.reserved.0     --------------------------
	.section	.nv.shared.reserved.0,"aw",@nobits
	.weak		__nv_reservedSMEM_offset_0_alias
	.size		__nv_reservedSMEM_offset_0_alias, 0, 64
	.other		__nv_reservedSMEM_offset_0_alias,@"STO_CUDA_RESERVED_SHARED STV_DEFAULT"
__nv_reservedSMEM_offset_0_alias:
	.zero		0
	.zero		64


//--------------------- .nv.constant0.bcht_insert --------------------------
	.section	.nv.constant0.bcht_insert,"a",@progbits
	.sectionflags	@""
	.align	4
.nv.constant0.bcht_insert:
	.zero		956


//--------------------- SYMBOLS --------------------------

	.type		.nv.reservedSmem.offset0,@object
	.size		.nv.reservedSmem.offset0,0x4
